//
// Generated by NVIDIA NVVM Compiler
//
// Compiler Build ID: CL-36424714
// Cuda compilation tools, release 13.0, V13.0.88
// Based on NVVM 20.0.0
//

.version 9.0
.target sm_100
.address_size 64

	// .globl	_Z10mandelbrotPiddddidd

.visible .entry _Z10mandelbrotPiddddidd(
	.param .u64 .ptr .align 1 _Z10mandelbrotPiddddidd_param_0,
	.param .f64 _Z10mandelbrotPiddddidd_param_1,
	.param .f64 _Z10mandelbrotPiddddidd_param_2,
	.param .f64 _Z10mandelbrotPiddddidd_param_3,
	.param .f64 _Z10mandelbrotPiddddidd_param_4,
	.param .u32 _Z10mandelbrotPiddddidd_param_5,
	.param .f64 _Z10mandelbrotPiddddidd_param_6,
	.param .f64 _Z10mandelbrotPiddddidd_param_7
)
{
	.reg .pred 	%p<7>;
	.reg .b32 	%r<21>;
	.reg .b64 	%rd<7>;
	.reg .b64 	%fd<28>;

	ld.param.u64 	%rd2, [_Z10mandelbrotPiddddidd_param_0];
	ld.param.f64 	%fd7, [_Z10mandelbrotPiddddidd_param_1];
	ld.param.f64 	%fd11, [_Z10mandelbrotPiddddidd_param_2];
	ld.param.f64 	%fd8, [_Z10mandelbrotPiddddidd_param_3];
	ld.param.f64 	%fd12, [_Z10mandelbrotPiddddidd_param_4];
	ld.param.u32 	%r7, [_Z10mandelbrotPiddddidd_param_5];
	ld.param.f64 	%fd9, [_Z10mandelbrotPiddddidd_param_6];
	ld.param.f64 	%fd10, [_Z10mandelbrotPiddddidd_param_7];
	cvta.to.global.u64 	%rd1, %rd2;
	mov.u32 	%r8, %tid.x;
	mov.u32 	%r9, %ctaid.x;
	mov.u32 	%r10, %ntid.x;
	mad.lo.s32 	%r1, %r9, %r10, %r8;
	mov.u32 	%r11, %tid.y;
	mov.u32 	%r12, %ctaid.y;
	mov.u32 	%r13, %ntid.y;
	mad.lo.s32 	%r14, %r12, %r13, %r11;
	sub.f64 	%fd13, %fd11, %fd7;
	div.rn.f64 	%fd14, %fd13, %fd9;
	cvt.rzi.s32.f64 	%r3, %fd14;
	sub.f64 	%fd15, %fd12, %fd8;
	div.rn.f64 	%fd16, %fd15, %fd10;
	cvt.rzi.s32.f64 	%r15, %fd16;
	setp.ge.s32 	%p1, %r1, %r3;
	setp.ge.s32 	%p2, %r14, %r15;
	or.pred  	%p3, %p1, %p2;
	@%p3 bra 	$L__BB0_7;
	cvt.rn.f64.s32 	%fd17, %r1;
	fma.rn.f64 	%fd1, %fd9, %fd17, %fd7;
	cvt.rn.f64.u32 	%fd18, %r14;
	fma.rn.f64 	%fd2, %fd10, %fd18, %fd8;
	add.s32 	%r4, %r7, -1;
	setp.lt.s32 	%p4, %r7, 2;
	@%p4 bra 	$L__BB0_6;
	mov.f64 	%fd26, 0d0000000000000000;
	mov.b32 	%r20, 0;
	mov.f64 	%fd27, %fd26;
$L__BB0_3:
	mul.f64 	%fd20, %fd27, %fd27;
	mul.f64 	%fd21, %fd26, %fd26;
	sub.f64 	%fd22, %fd20, %fd21;
	add.f64 	%fd27, %fd1, %fd22;
	mul.f64 	%fd23, %fd26, %fd27;
	fma.rn.f64 	%fd26, %fd23, 0d4000000000000000, %fd2;
	mul.f64 	%fd24, %fd26, %fd26;
	fma.rn.f64 	%fd25, %fd27, %fd27, %fd24;
	setp.leu.f64 	%p5, %fd25, 0d4010000000000000;
	@%p5 bra 	$L__BB0_5;
	mad.lo.s32 	%r19, %r3, %r14, %r1;
	mul.wide.s32 	%rd5, %r19, 4;
	add.s64 	%rd6, %rd1, %rd5;
	st.global.u32 	[%rd6], %r20;
	bra.uni 	$L__BB0_7;
$L__BB0_5:
	add.s32 	%r20, %r20, 1;
	setp.ne.s32 	%p6, %r20, %r4;
	@%p6 bra 	$L__BB0_3;
$L__BB0_6:
	mad.lo.s32 	%r18, %r3, %r14, %r1;
	mul.wide.s32 	%rd3, %r18, 4;
	add.s64 	%rd4, %rd1, %rd3;
	st.global.u32 	[%rd4], %r4;
$L__BB0_7:
	ret;

}


// ===== COMPILED SASS (sm_100) =====

	.target	sm_100

	.elftype	@"ET_EXEC"


//--------------------- .note.nv.tkinfo           --------------------------
	.section	.note.nv.tkinfo,"",@"SHT_NOTE"
	.sectionflags	@"SHF_NOTE_NV_TKINFO"
	.tkinfo
        /*0018*/ 	.word	0x00000002
        /*0030*/ 	.string	""
        /*0030*/ 	.string	"ptxas"
        /*0030*/ 	.string	"Cuda compilation tools, release 13.0, V13.0.88"
        /*0030*/ 	.string	"Build cuda_13.0.r13.0/compiler.36424714_0"
        /*0030*/ 	.string	"-arch sm_100 -m 64 "



//--------------------- .note.nv.cuinfo           --------------------------
	.section	.note.nv.cuinfo,"",@"SHT_NOTE"
	.sectionflags	@"SHF_NOTE_NV_CUINFO"
        /*0018*/ 	.short	0x0002
        /*001a*/ 	.short	0x0064
        /*001c*/ 	.short	0x0082
	.zero		2


//--------------------- .nv.info                  --------------------------
	.section	.nv.info,"",@"SHT_CUDA_INFO"
	.align	4


	//----- nvinfo : EIATTR_REGCOUNT
	.align		4
        /*0000*/ 	.byte	0x04, 0x2f
        /*0002*/ 	.short	(.L_1 - .L_0)
	.align		4
.L_0:
        /*0004*/ 	.word	index@(_Z10mandelbrotPiddddidd)
        /*0008*/ 	.word	0x0000001b


	//----- nvinfo : EIATTR_FRAME_SIZE
	.align		4
.L_1:
        /*000c*/ 	.byte	0x04, 0x11
        /*000e*/ 	.short	(.L_3 - .L_2)
	.align		4
.L_2:
        /*0010*/ 	.word	index@($__internal_0_$__cuda_sm20_div_rn_f64_full)
        /*0014*/ 	.word	0x00000000


	//----- nvinfo : EIATTR_FRAME_SIZE
	.align		4
.L_3:
        /*0018*/ 	.byte	0x04, 0x11
        /*001a*/ 	.short	(.L_5 - .L_4)
	.align		4
.L_4:
        /*001c*/ 	.word	index@(_Z10mandelbrotPiddddidd)
        /*0020*/ 	.word	0x00000000


	//----- nvinfo : EIATTR_MIN_STACK_SIZE
	.align		4
.L_5:
        /*0024*/ 	.byte	0x04, 0x12
        /*0026*/ 	.short	(.L_7 - .L_6)
	.align		4
.L_6:
        /*0028*/ 	.word	index@(_Z10mandelbrotPiddddidd)
        /*002c*/ 	.word	0x00000000
.L_7:


//--------------------- .nv.compat                --------------------------
	.section	.nv.compat,"",@"SHT_CUDA_COMPAT_INFO"
	.align	4
        /*0000*/ 	.byte	0x02, 0x09, 0x00, 0x00, 0x02, 0x02, 0x01, 0x00, 0x02, 0x05, 0x05, 0x00, 0x03, 0x07, 0x01, 0x01
        /*0010*/ 	.byte	0x02, 0x03, 0x00, 0x00, 0x02, 0x06, 0x01, 0x00, 0x04, 0x0b, 0x08, 0x00, 0x01, 0x00, 0x00, 0x00
        /*0020*/ 	.byte	0x00, 0x00, 0x00, 0x00


//--------------------- .nv.info._Z10mandelbrotPiddddidd --------------------------
	.section	.nv.info._Z10mandelbrotPiddddidd,"",@"SHT_CUDA_INFO"
	.sectionflags	@""
	.align	4


	//----- nvinfo : EIATTR_CUDA_API_VERSION
	.align		4
        /*0000*/ 	.byte	0x04, 0x37
        /*0002*/ 	.short	(.L_9 - .L_8)
.L_8:
        /*0004*/ 	.word	0x00000082


	//----- nvinfo : EIATTR_KPARAM_INFO
	.align		4
.L_9:
        /*0008*/ 	.byte	0x04, 0x17
        /*000a*/ 	.short	(.L_11 - .L_10)
.L_10:
        /*000c*/ 	.word	0x00000000
        /*0010*/ 	.short	0x0007
        /*0012*/ 	.short	0x0038
        /*0014*/ 	.byte	0x00, 0xf0, 0x21, 0x00


	//----- nvinfo : EIATTR_KPARAM_INFO
	.align		4
.L_11:
        /*0018*/ 	.byte	0x04, 0x17
        /*001a*/ 	.short	(.L_13 - .L_12)
.L_12:
        /*001c*/ 	.word	0x00000000
        /*0020*/ 	.short	0x0006
        /*0022*/ 	.short	0x0030
        /*0024*/ 	.byte	0x00, 0xf0, 0x21, 0x00


	//----- nvinfo : EIATTR_KPARAM_INFO
	.align		4
.L_13:
        /*0028*/ 	.byte	0x04, 0x17
        /*002a*/ 	.short	(.L_15 - .L_14)
.L_14:
        /*002c*/ 	.word	0x00000000
        /*0030*/ 	.short	0x0005
        /*0032*/ 	.short	0x0028
        /*0034*/ 	.byte	0x00, 0xf0, 0x11, 0x00


	//----- nvinfo : EIATTR_KPARAM_INFO
	.align		4
.L_15:
        /*0038*/ 	.byte	0x04, 0x17
        /*003a*/ 	.short	(.L_17 - .L_16)
.L_16:
        /*003c*/ 	.word	0x00000000
        /*0040*/ 	.short	0x0004
        /*0042*/ 	.short	0x0020
        /*0044*/ 	.byte	0x00, 0xf0, 0x21, 0x00


	//----- nvinfo : EIATTR_KPARAM_INFO
	.align		4
.L_17:
        /*0048*/ 	.byte	0x04, 0x17
        /*004a*/ 	.short	(.L_19 - .L_18)
.L_18:
        /*004c*/ 	.word	0x00000000
        /*0050*/ 	.short	0x0003
        /*0052*/ 	.short	0x0018
        /*0054*/ 	.byte	0x00, 0xf0, 0x21, 0x00


	//----- nvinfo : EIATTR_KPARAM_INFO
	.align		4
.L_19:
        /*0058*/ 	.byte	0x04, 0x17
        /*005a*/ 	.short	(.L_21 - .L_20)
.L_20:
        /*005c*/ 	.word	0x00000000
        /*0060*/ 	.short	0x0002
        /*0062*/ 	.short	0x0010
        /*0064*/ 	.byte	0x00, 0xf0, 0x21, 0x00


	//----- nvinfo : EIATTR_KPARAM_INFO
	.align		4
.L_21:
        /*0068*/ 	.byte	0x04, 0x17
        /*006a*/ 	.short	(.L_23 - .L_22)
.L_22:
        /*006c*/ 	.word	0x00000000
        /*0070*/ 	.short	0x0001
        /*0072*/ 	.short	0x0008
        /*0074*/ 	.byte	0x00, 0xf0, 0x21, 0x00


	//----- nvinfo : EIATTR_KPARAM_INFO
	.align		4
.L_23:
        /*0078*/ 	.byte	0x04, 0x17
        /*007a*/ 	.short	(.L_25 - .L_24)
.L_24:
        /*007c*/ 	.word	0x00000000
        /*0080*/ 	.short	0x0000
        /*0082*/ 	.short	0x0000
        /*0084*/ 	.byte	0x00, 0xf5, 0x21, 0x00


	//----- nvinfo : EIATTR_SPARSE_MMA_MASK
	.align		4
.L_25:
        /*0088*/ 	.byte	0x03, 0x50
        /*008a*/ 	.short	0x0000


	//----- nvinfo : EIATTR_MAXREG_COUNT
	.align		4
        /*008c*/ 	.byte	0x03, 0x1b
        /*008e*/ 	.short	0x00ff


	//----- nvinfo : EIATTR_MERCURY_ISA_VERSION
	.align		4
        /*0090*/ 	.byte	0x03, 0x5f
        /*0092*/ 	.short	0x0101


	//----- nvinfo : EIATTR_VRC_CTA_INIT_COUNT
	.align		4
        /*0094*/ 	.byte	0x02, 0x4a
	.zero		1
	.zero		1


	//----- nvinfo : EIATTR_EXIT_INSTR_OFFSETS
	.align		4
        /*0098*/ 	.byte	0x04, 0x1c
        /*009a*/ 	.short	(.L_27 - .L_26)


	//   ....[0]....
.L_26:
        /*009c*/ 	.word	0x00000430


	//   ....[1]....
        /*00a0*/ 	.word	0x00000640


	//   ....[2]....
        /*00a4*/ 	.word	0x000006a0


	//----- nvinfo : EIATTR_CRS_STACK_SIZE
	.align		4
.L_27:
        /*00a8*/ 	.byte	0x04, 0x1e
        /*00aa*/ 	.short	(.L_29 - .L_28)
.L_28:
        /*00ac*/ 	.word	0x00000000


	//----- nvinfo : EIATTR_CBANK_PARAM_SIZE
	.align		4
.L_29:
        /*00b0*/ 	.byte	0x03, 0x19
        /*00b2*/ 	.short	0x0040


	//----- nvinfo : EIATTR_PARAM_CBANK
	.align		4
        /*00b4*/ 	.byte	0x04, 0x0a
        /*00b6*/ 	.short	(.L_31 - .L_30)
	.align		4
.L_30:
        /*00b8*/ 	.word	index@(.nv.constant0._Z10mandelbrotPiddddidd)
        /*00bc*/ 	.short	0x0380
        /*00be*/ 	.short	0x0040


	//----- nvinfo : EIATTR_SW_WAR
	.align		4
.L_31:
        /*00c0*/ 	.byte	0x04, 0x36
        /*00c2*/ 	.short	(.L_33 - .L_32)
.L_32:
        /*00c4*/ 	.word	0x00000008
.L_33:


//--------------------- .nv.callgraph             --------------------------
	.section	.nv.callgraph,"",@"SHT_CUDA_CALLGRAPH"
	.align	4
	.sectionentsize	8
	.align		4
        /*0000*/ 	.word	0x00000000
	.align		4
        /*0004*/ 	.word	0xffffffff
	.align		4
        /*0008*/ 	.word	0x00000000
	.align		4
        /*000c*/ 	.word	0xfffffffe
	.align		4
        /*0010*/ 	.word	0x00000000
	.align		4
        /*0014*/ 	.word	0xfffffffd
	.align		4
        /*0018*/ 	.word	0x00000000
	.align		4
        /*001c*/ 	.word	0xfffffffc


//--------------------- .text._Z10mandelbrotPiddddidd --------------------------
	.section	.text._Z10mandelbrotPiddddidd,"ax",@progbits
	.align	128
        .global         _Z10mandelbrotPiddddidd
        .type           _Z10mandelbrotPiddddidd,@function
        .size           _Z10mandelbrotPiddddidd,(.L_x_12 - _Z10mandelbrotPiddddidd)
        .other          _Z10mandelbrotPiddddidd,@"STO_CUDA_ENTRY STV_DEFAULT"
_Z10mandelbrotPiddddidd:
.text._Z10mandelbrotPiddddidd:
[----:B------:R-:W-:Y:S01]  /*0000*/  LDC R1, c[0x0][0x37c] ;  /* 0x0000df00ff017b82 */ /* 0x000fe20000000800 */
[----:B------:R-:W0:Y:S07]  /*0010*/  LDCU UR6, c[0x0][0x3b4] ;  /* 0x00007680ff0677ac */ /* 0x000e2e0008000800 */
[----:B------:R-:W1:Y:S01]  /*0020*/  LDC.64 R10, c[0x0][0x3b0] ;  /* 0x0000ec00ff0a7b82 */ /* 0x000e620000000a00 */
[----:B------:R-:W-:Y:S01]  /*0030*/  IMAD.MOV.U32 R2, RZ, RZ, 0x1 ;  /* 0x00000001ff027424 */ /* 0x000fe200078e00ff */
[----:B------:R-:W2:Y:S01]  /*0040*/  S2R R0, SR_TID.X ;  /* 0x0000000000007919 */ /* 0x000ea20000002100 */
[----:B------:R-:W3:Y:S01]  /*0050*/  LDCU.64 UR4, c[0x0][0x390] ;  /* 0x00007200ff0477ac */ /* 0x000ee20008000a00 */
[----:B------:R-:W4:Y:S04]  /*0060*/  S2R R12, SR_TID.Y ;  /* 0x00000000000c7919 */ /* 0x000f280000002200 */
[----:B------:R-:W3:Y:S01]  /*0070*/  LDC.64 R8, c[0x0][0x388] ;  /* 0x0000e200ff087b82 */ /* 0x000ee20000000a00 */
[----:B0-----:R-:W1:Y:S02]  /*0080*/  MUFU.RCP64H R3, UR6 ;  /* 0x0000000600037d08 */ /* 0x001e640008001800 */
[----:B-1----:R-:W-:-:S08]  /*0090*/  DFMA R4, R2, -R10, 1 ;  /* 0x3ff000000204742b */ /* 0x002fd0000000080a */
[----:B------:R-:W-:-:S08]  /*00a0*/  DFMA R4, R4, R4, R4 ;  /* 0x000000040404722b */ /* 0x000fd00000000004 */
[----:B------:R-:W-:Y:S02]  /*00b0*/  DFMA R2, R2, R4, R2 ;  /* 0x000000040202722b */ /* 0x000fe40000000002 */
[----:B---3--:R-:W-:Y:S01]  /*00c0*/  DADD R4, -R8, UR4 ;  /* 0x0000000408047e29 */ /* 0x008fe20008000100 */
[----:B------:R-:W2:Y:S05]  /*00d0*/  S2UR UR4, SR_CTAID.X ;  /* 0x00000000000479c3 */ /* 0x000eaa0000002500 */
[----:B------:R-:W-:-:S03]  /*00e0*/  DFMA R6, R2, -R10, 1 ;  /* 0x3ff000000206742b */ /* 0x000fc6000000080a */
[----:B------:R-:W4:Y:S01]  /*00f0*/  S2UR UR5, SR_CTAID.Y ;  /* 0x00000000000579c3 */ /* 0x000f220000002600 */
[----:B------:R-:W-:-:S04]  /*0100*/  FSETP.GEU.AND P1, PT, |R5|, 6.5827683646048100446e-37, PT ;  /* 0x036000000500780b */ /* 0x000fc80003f2e200 */
[----:B------:R-:W-:-:S08]  /*0110*/  DFMA R2, R2, R6, R2 ;  /* 0x000000060202722b */ /* 0x000fd00000000002 */
[----:B------:R-:W-:-:S08]  /*0120*/  DMUL R6, R4, R2 ;  /* 0x0000000204067228 */ /* 0x000fd00000000000 */
[----:B------:R-:W-:Y:S01]  /*0130*/  DFMA R8, R6, -R10, R4 ;  /* 0x8000000a0608722b */ /* 0x000fe20000000004 */
[----:B------:R-:W2:Y:S07]  /*0140*/  LDC R11, c[0x0][0x360] ;  /* 0x0000d800ff0b7b82 */ /* 0x000eae0000000800 */
[----:B------:R-:W-:Y:S01]  /*0150*/  DFMA R2, R2, R8, R6 ;  /* 0x000000080202722b */ /* 0x000fe20000000006 */
[----:B------:R-:W4:Y:S09]  /*0160*/  LDC R13, c[0x0][0x364] ;  /* 0x0000d900ff0d7b82 */ /* 0x000f320000000800 */
[----:B------:R-:W-:-:S05]  /*0170*/  FFMA R6, RZ, UR6, R3 ;  /* 0x00000006ff067c23 */ /* 0x000fca0008000003 */
[----:B------:R-:W-:Y:S01]  /*0180*/  FSETP.GT.AND P0, PT, |R6|, 1.469367938527859385e-39, PT ;  /* 0x001000000600780b */ /* 0x000fe20003f04200 */
[----:B--2---:R-:W-:Y:S02]  /*0190*/  IMAD R7, R11, UR4, R0 ;  /* 0x000000040b077c24 */ /* 0x004fe4000f8e0200 */
[----:B----4-:R-:W-:-:S10]  /*01a0*/  IMAD R0, R13, UR5, R12 ;  /* 0x000000050d007c24 */ /* 0x010fd4000f8e020c */
[----:B------:R-:W-:Y:S05]  /*01b0*/  @P0 BRA P1, `(.L_x_0) ;  /* 0x0000000000200947 */ /* 0x000fea0000800000 */
[----:B------:R-:W0:Y:S01]  /*01c0*/  LDC R11, c[0x0][0x3b0] ;  /* 0x0000ec00ff0b7b82 */ /* 0x000e220000000800 */
[----:B------:R-:W-:Y:S01]  /*01d0*/  IMAD.MOV.U32 R3, RZ, RZ, R4 ;  /* 0x000000ffff037224 */ /* 0x000fe200078e0004 */
[----:B------:R-:W-:Y:S01]  /*01e0*/  MOV R6, 0x220 ;  /* 0x0000022000067802 */ /* 0x000fe20000000f00 */
[----:B------:R-:W-:-:S05]  /*01f0*/  IMAD.MOV.U32 R12, RZ, RZ, R5 ;  /* 0x000000ffff0c7224 */ /* 0x000fca00078e0005 */
[----:B------:R-:W1:Y:S02]  /*0200*/  LDC R16, c[0x0][0x3b4] ;  /* 0x0000ed00ff107b82 */ /* 0x000e640000000800 */
[----:B01----:R-:W-:Y:S05]  /*0210*/  CALL.REL.NOINC `($__internal_0_$__cuda_sm20_div_rn_f64_full) ;  /* 0x0000000400247944 */ /* 0x003fea0003c00000 */
[----:B------:R-:W-:Y:S02]  /*0220*/  IMAD.MOV.U32 R2, RZ, RZ, R16 ;  /* 0x000000ffff027224 */ /* 0x000fe400078e0010 */
[----:B------:R-:W-:-:S07]  /*0230*/  IMAD.MOV.U32 R3, RZ, RZ, R17 ;  /* 0x000000ffff037224 */ /* 0x000fce00078e0011 */
.L_x_0:
[----:B------:R-:W0:Y:S01]  /*0240*/  LDCU UR6, c[0x0][0x3bc] ;  /* 0x00007780ff0677ac */ /* 0x000e220008000800 */
[----:B------:R-:W1:Y:S01]  /*0250*/  LDC.64 R14, c[0x0][0x3b8] ;  /* 0x0000ee00ff0e7b82 */ /* 0x000e620000000a00 */
[----:B------:R-:W-:Y:S01]  /*0260*/  IMAD.MOV.U32 R4, RZ, RZ, 0x1 ;  /* 0x00000001ff047424 */ /* 0x000fe200078e00ff */
[----:B------:R2:W3:Y:S01]  /*0270*/  F2I.F64.TRUNC R2, R2 ;  /* 0x0000000200027311 */ /* 0x0004e2000030d100 */
[----:B------:R-:W4:Y:S05]  /*0280*/  LDCU.64 UR4, c[0x0][0x3a0] ;  /* 0x00007400ff0477ac */ /* 0x000f2a0008000a00 */
[----:B------:R-:W4:Y:S02]  /*0290*/  LDC.64 R12, c[0x0][0x398] ;  /* 0x0000e600ff0c7b82 */ /* 0x000f240000000a00 */
[----:B0-----:R-:W1:Y:S02]  /*02a0*/  MUFU.RCP64H R5, UR6 ;  /* 0x0000000600057d08 */ /* 0x001e640008001800 */
[----:B-1----:R-:W-:-:S08]  /*02b0*/  DFMA R8, R4, -R14, 1 ;  /* 0x3ff000000408742b */ /* 0x002fd0000000080e */
[----:B------:R-:W-:-:S08]  /*02c0*/  DFMA R8, R8, R8, R8 ;  /* 0x000000080808722b */ /* 0x000fd00000000008 */
[----:B------:R-:W-:Y:S02]  /*02d0*/  DFMA R4, R4, R8, R4 ;  /* 0x000000080404722b */ /* 0x000fe40000000004 */
[----:B----4-:R-:W-:-:S06]  /*02e0*/  DADD R8, -R12, UR4 ;  /* 0x000000040c087e29 */ /* 0x010fcc0008000100 */
[----:B------:R-:W-:-:S04]  /*02f0*/  DFMA R10, R4, -R14, 1 ;  /* 0x3ff00000040a742b */ /* 0x000fc8000000080e */
[----:B------:R-:W-:-:S04]  /*0300*/  FSETP.GEU.AND P1, PT, |R9|, 6.5827683646048100446e-37, PT ;  /* 0x036000000900780b */ /* 0x000fc80003f2e200 */
[----:B------:R-:W-:-:S08]  /*0310*/  DFMA R4, R4, R10, R4 ;  /* 0x0000000a0404722b */ /* 0x000fd00000000004 */
[----:B------:R-:W-:-:S08]  /*0320*/  DMUL R10, R8, R4 ;  /* 0x00000004080a7228 */ /* 0x000fd00000000000 */
[----:B------:R-:W-:-:S08]  /*0330*/  DFMA R12, R10, -R14, R8 ;  /* 0x8000000e0a0c722b */ /* 0x000fd00000000008 */
[----:B------:R-:W-:-:S10]  /*0340*/  DFMA R4, R4, R12, R10 ;  /* 0x0000000c0404722b */ /* 0x000fd4000000000a */
[----:B------:R-:W-:-:S05]  /*0350*/  FFMA R6, RZ, UR6, R5 ;  /* 0x00000006ff067c23 */ /* 0x000fca0008000005 */
[----:B------:R-:W-:-:S13]  /*0360*/  FSETP.GT.AND P0, PT, |R6|, 1.469367938527859385e-39, PT ;  /* 0x001000000600780b */ /* 0x000fda0003f04200 */
[----:B--23--:R-:W-:Y:S05]  /*0370*/  @P0 BRA P1, `(.L_x_1) ;  /* 0x0000000000200947 */ /* 0x00cfea0000800000 */
        /* <DEDUP_REMOVED lines=8> */
.L_x_1:
[----:B------:R-:W0:Y:S02]  /*0400*/  F2I.F64.TRUNC R5, R4 ;  /* 0x0000000400057311 */ /* 0x000e24000030d100 */
[----:B0-----:R-:W-:-:S04]  /*0410*/  ISETP.GE.AND P0, PT, R0, R5, PT ;  /* 0x000000050000720c */ /* 0x001fc80003f06270 */
[----:B------:R-:W-:-:S13]  /*0420*/  ISETP.GE.OR P0, PT, R7, R2, P0 ;  /* 0x000000020700720c */ /* 0x000fda0000706670 */
[----:B------:R-:W-:Y:S05]  /*0430*/  @P0 EXIT ;  /* 0x000000000000094d */ /* 0x000fea0003800000 */
[----:B------:R-:W0:Y:S01]  /*0440*/  LDC R3, c[0x0][0x3a8] ;  /* 0x0000ea00ff037b82 */ /* 0x000e220000000800 */
[----:B------:R-:W1:Y:S01]  /*0450*/  LDCU.128 UR8, c[0x0][0x3b0] ;  /* 0x00007600ff0877ac */ /* 0x000e620008000c00 */
[----:B------:R-:W1:Y:S01]  /*0460*/  I2F.F64 R4, R7 ;  /* 0x0000000700047312 */ /* 0x000e620000201c00 */
[----:B------:R-:W2:Y:S05]  /*0470*/  LDCU.64 UR4, c[0x0][0x358] ;  /* 0x00006b00ff0477ac */ /* 0x000eaa0008000a00 */
[----:B------:R-:W1:Y:S02]  /*0480*/  LDC.64 R10, c[0x0][0x388] ;  /* 0x0000e200ff0a7b82 */ /* 0x000e640000000a00 */
[----:B------:R-:W3:Y:S06]  /*0490*/  I2F.F64.U32 R8, R0 ;  /* 0x0000000000087312 */ /* 0x000eec0000201800 */
[----:B------:R-:W3:Y:S01]  /*04a0*/  LDC.64 R12, c[0x0][0x398] ;  /* 0x0000e600ff0c7b82 */ /* 0x000ee20000000a00 */
[C---:B0-----:R-:W-:Y:S01]  /*04b0*/  ISETP.GE.AND P0, PT, R3.reuse, 0x2, PT ;  /* 0x000000020300780c */ /* 0x041fe20003f06270 */
[----:B------:R-:W-:Y:S01]  /*04c0*/  VIADD R3, R3, 0xffffffff ;  /* 0xffffffff03037836 */ /* 0x000fe20000000000 */
[----:B-1----:R-:W-:-:S02]  /*04d0*/  DFMA R4, R4, UR8, R10 ;  /* 0x0000000804047c2b */ /* 0x002fc4000800000a */
[----:B---3--:R-:W-:-:S09]  /*04e0*/  DFMA R8, R8, UR10, R12 ;  /* 0x0000000a08087c2b */ /* 0x008fd2000800000c */
[----:B--2---:R-:W-:Y:S05]  /*04f0*/  @!P0 BRA `(.L_x_2) ;  /* 0x0000000000408947 */ /* 0x004fea0003800000 */
[----:B------:R-:W-:Y:S01]  /*0500*/  BSSY.RECONVERGENT B0, `(.L_x_3) ;  /* 0x0000015000007945 */ /* 0x000fe20003800200 */
[----:B------:R-:W-:Y:S01]  /*0510*/  IMAD.MOV.U32 R6, RZ, RZ, RZ ;  /* 0x000000ffff067224 */ /* 0x000fe200078e00ff */
[----:B------:R-:W-:Y:S02]  /*0520*/  CS2R R10, SRZ ;  /* 0x00000000000a7805 */ /* 0x000fe4000001ff00 */
[----:B------:R-:W-:-:S07]  /*0530*/  CS2R R12, SRZ ;  /* 0x00000000000c7805 */ /* 0x000fce000001ff00 */
.L_x_5:
[----:B------:R-:W-:-:S08]  /*0540*/  DMUL R14, R10, R10 ;  /* 0x0000000a0a0e7228 */ /* 0x000fd00000000000 */
[----:B------:R-:W-:-:S08]  /*0550*/  DFMA R14, R12, R12, -R14 ;  /* 0x0000000c0c0e722b */ /* 0x000fd0000000080e */
[----:B------:R-:W-:-:S08]  /*0560*/  DADD R12, R4, R14 ;  /* 0x00000000040c7229 */ /* 0x000fd0000000000e */
[----:B------:R-:W-:-:S08]  /*0570*/  DMUL R10, R12, R10 ;  /* 0x0000000a0c0a7228 */ /* 0x000fd00000000000 */
[----:B------:R-:W-:-:S08]  /*0580*/  DFMA R10, R10, 2, R8 ;  /* 0x400000000a0a782b */ /* 0x000fd00000000008 */
[----:B------:R-:W-:-:S08]  /*0590*/  DMUL R14, R10, R10 ;  /* 0x0000000a0a0e7228 */ /* 0x000fd00000000000 */
[----:B------:R-:W-:-:S08]  /*05a0*/  DFMA R14, R12, R12, R14 ;  /* 0x0000000c0c0e722b */ /* 0x000fd0000000000e */
[----:B------:R-:W-:-:S14]  /*05b0*/  DSETP.GT.AND P0, PT, R14, 4, PT ;  /* 0x401000000e00742a */ /* 0x000fdc0003f04000 */
[----:B------:R-:W-:Y:S05]  /*05c0*/  @P0 BRA `(.L_x_4) ;  /* 0x0000000000200947 */ /* 0x000fea0003800000 */
[----:B------:R-:W-:-:S05]  /*05d0*/  VIADD R6, R6, 0x1 ;  /* 0x0000000106067836 */ /* 0x000fca0000000000 */
[----:B------:R-:W-:-:S13]  /*05e0*/  ISETP.NE.AND P0, PT, R6, R3, PT ;  /* 0x000000030600720c */ /* 0x000fda0003f05270 */
[----:B------:R-:W-:Y:S05]  /*05f0*/  @P0 BRA `(.L_x_5) ;  /* 0xfffffffc00d00947 */ /* 0x000fea000383ffff */
.L_x_2:
[----:B------:R-:W0:Y:S01]  /*0600*/  LDC.64 R4, c[0x0][0x380] ;  /* 0x0000e000ff047b82 */ /* 0x000e220000000a00 */
[----:B------:R-:W-:-:S04]  /*0610*/  IMAD R7, R0, R2, R7 ;  /* 0x0000000200077224 */ /* 0x000fc800078e0207 */
[----:B0-----:R-:W-:-:S05]  /*0620*/  IMAD.WIDE R4, R7, 0x4, R4 ;  /* 0x0000000407047825 */ /* 0x001fca00078e0204 */
[----:B------:R-:W-:Y:S01]  /*0630*/  STG.E desc[UR4][R4.64], R3 ;  /* 0x0000000304007986 */ /* 0x000fe2000c101904 */
[----:B------:R-:W-:Y:S05]  /*0640*/  EXIT ;  /* 0x000000000000794d */ /* 0x000fea0003800000 */
.L_x_4:
[----:B------:R-:W-:Y:S05]  /*0650*/  BSYNC.RECONVERGENT B0 ;  /* 0x0000000000007941 */ /* 0x000fea0003800200 */
.L_x_3:
[----:B------:R-:W0:Y:S01]  /*0660*/  LDC.64 R4, c[0x0][0x380] ;  /* 0x0000e000ff047b82 */ /* 0x000e220000000a00 */
[----:B------:R-:W-:-:S04]  /*0670*/  IMAD R7, R0, R2, R7 ;  /* 0x0000000200077224 */ /* 0x000fc800078e0207 */
[----:B0-----:R-:W-:-:S05]  /*0680*/  IMAD.WIDE R4, R7, 0x4, R4 ;  /* 0x0000000407047825 */ /* 0x001fca00078e0204 */
[----:B------:R-:W-:Y:S01]  /*0690*/  STG.E desc[UR4][R4.64], R6 ;  /* 0x0000000604007986 */ /* 0x000fe2000c101904 */
[----:B------:R-:W-:Y:S05]  /*06a0*/  EXIT ;  /* 0x000000000000794d */ /* 0x000fea0003800000 */
        .weak           $__internal_0_$__cuda_sm20_div_rn_f64_full
        .type           $__internal_0_$__cuda_sm20_div_rn_f64_full,@function
        .size           $__internal_0_$__cuda_sm20_div_rn_f64_full,(.L_x_12 - $__internal_0_$__cuda_sm20_div_rn_f64_full)
$__internal_0_$__cuda_sm20_div_rn_f64_full:
[C---:B------:R-:W-:Y:S01]  /*06b0*/  FSETP.GEU.AND P0, PT, |R16|.reuse, 1.469367938527859385e-39, PT ;  /* 0x001000001000780b */ /* 0x040fe20003f0e200 */
[--C-:B------:R-:W-:Y:S01]  /*06c0*/  IMAD.MOV.U32 R8, RZ, RZ, R11.reuse ;  /* 0x000000ffff087224 */ /* 0x100fe200078e000b */
[C---:B------:R-:W-:Y:S01]  /*06d0*/  LOP3.LUT R4, R16.reuse, 0x800fffff, RZ, 0xc0, !PT ;  /* 0x800fffff10047812 */ /* 0x040fe200078ec0ff */
[----:B------:R-:W-:Y:S01]  /*06e0*/  IMAD.MOV.U32 R9, RZ, RZ, R16 ;  /* 0x000000ffff097224 */ /* 0x000fe200078e0010 */
[----:B------:R-:W-:Y:S01]  /*06f0*/  LOP3.LUT R17, R16, 0x7ff00000, RZ, 0xc0, !PT ;  /* 0x7ff0000010117812 */ /* 0x000fe200078ec0ff */
[----:B------:R-:W-:Y:S01]  /*0700*/  IMAD.MOV.U32 R14, RZ, RZ, 0x1 ;  /* 0x00000001ff0e7424 */ /* 0x000fe200078e00ff */
[----:B------:R-:W-:Y:S01]  /*0710*/  LOP3.LUT R5, R4, 0x3ff00000, RZ, 0xfc, !PT ;  /* 0x3ff0000004057812 */ /* 0x000fe200078efcff */
[----:B------:R-:W-:-:S06]  /*0720*/  IMAD.MOV.U32 R4, RZ, RZ, R11 ;  /* 0x000000ffff047224 */ /* 0x000fcc00078e000b */
[----:B------:R-:W-:-:S06]  /*0730*/  @!P0 DMUL R4, R8, 8.98846567431157953865e+307 ;  /* 0x7fe0000008048828 */ /* 0x000fcc0000000000 */
[----:B------:R-:W0:Y:S02]  /*0740*/  MUFU.RCP64H R15, R5 ;  /* 0x00000005000f7308 */ /* 0x000e240000001800 */
[----:B0-----:R-:W-:-:S08]  /*0750*/  DFMA R10, R14, -R4, 1 ;  /* 0x3ff000000e0a742b */ /* 0x001fd00000000804 */
[----:B------:R-:W-:-:S08]  /*0760*/  DFMA R10, R10, R10, R10 ;  /* 0x0000000a0a0a722b */ /* 0x000fd0000000000a */
[----:B------:R-:W-:Y:S01]  /*0770*/  DFMA R14, R14, R10, R14 ;  /* 0x0000000a0e0e722b */ /* 0x000fe2000000000e */
[----:B------:R-:W-:Y:S02]  /*0780*/  IMAD.MOV.U32 R11, RZ, RZ, R12 ;  /* 0x000000ffff0b7224 */ /* 0x000fe400078e000c */
[----:B------:R-:W-:Y:S02]  /*0790*/  IMAD.MOV.U32 R10, RZ, RZ, R3 ;  /* 0x000000ffff0a7224 */ /* 0x000fe400078e0003 */
[----:B------:R-:W-:Y:S01]  /*07a0*/  IMAD.MOV.U32 R3, RZ, RZ, 0x1ca00000 ;  /* 0x1ca00000ff037424 */ /* 0x000fe200078e00ff */
[----:B------:R-:W-:Y:S02]  /*07b0*/  LOP3.LUT R16, R11, 0x7ff00000, RZ, 0xc0, !PT ;  /* 0x7ff000000b107812 */ /* 0x000fe400078ec0ff */
[----:B------:R-:W-:Y:S01]  /*07c0*/  DFMA R18, R14, -R4, 1 ;  /* 0x3ff000000e12742b */ /* 0x000fe20000000804 */
[----:B------:R-:W-:Y:S01]  /*07d0*/  IMAD.MOV.U32 R12, RZ, RZ, R10 ;  /* 0x000000ffff0c7224 */ /* 0x000fe200078e000a */
[----:B------:R-:W-:Y:S01]  /*07e0*/  ISETP.GE.U32.AND P1, PT, R16, R17, PT ;  /* 0x000000111000720c */ /* 0x000fe20003f26070 */
[----:B------:R-:W-:-:S03]  /*07f0*/  IMAD.MOV.U32 R23, RZ, RZ, R16 ;  /* 0x000000ffff177224 */ /* 0x000fc600078e0010 */
[----:B------:R-:W-:Y:S02]  /*0800*/  SEL R13, R3, 0x63400000, !P1 ;  /* 0x63400000030d7807 */ /* 0x000fe40004800000 */
[----:B------:R-:W-:Y:S01]  /*0810*/  DFMA R14, R14, R18, R14 ;  /* 0x000000120e0e722b */ /* 0x000fe2000000000e */
[----:B------:R-:W-:Y:S02]  /*0820*/  FSETP.GEU.AND P1, PT, |R11|, 1.469367938527859385e-39, PT ;  /* 0x001000000b00780b */ /* 0x000fe40003f2e200 */
[----:B------:R-:W-:-:S11]  /*0830*/  LOP3.LUT R13, R13, 0x800fffff, R11, 0xf8, !PT ;  /* 0x800fffff0d0d7812 */ /* 0x000fd600078ef80b */
[----:B------:R-:W-:Y:S05]  /*0840*/  @P1 BRA `(.L_x_6) ;  /* 0x0000000000201947 */ /* 0x000fea0003800000 */
[----:B------:R-:W-:Y:S01]  /*0850*/  LOP3.LUT R19, R9, 0x7ff00000, RZ, 0xc0, !PT ;  /* 0x7ff0000009137812 */ /* 0x000fe200078ec0ff */
[----:B------:R-:W-:-:S03]  /*0860*/  IMAD.MOV.U32 R18, RZ, RZ, RZ ;  /* 0x000000ffff127224 */ /* 0x000fc600078e00ff */
[----:B------:R-:W-:-:S04]  /*0870*/  ISETP.GE.U32.AND P1, PT, R16, R19, PT ;  /* 0x000000131000720c */ /* 0x000fc80003f26070 */
[----:B------:R-:W-:-:S04]  /*0880*/  SEL R19, R3, 0x63400000, !P1 ;  /* 0x6340000003137807 */ /* 0x000fc80004800000 */
[----:B------:R-:W-:-:S04]  /*0890*/  LOP3.LUT R19, R19, 0x80000000, R11, 0xf8, !PT ;  /* 0x8000000013137812 */ /* 0x000fc800078ef80b */
[----:B------:R-:W-:-:S06]  /*08a0*/  LOP3.LUT R19, R19, 0x100000, RZ, 0xfc, !PT ;  /* 0x0010000013137812 */ /* 0x000fcc00078efcff */
[----:B------:R-:W-:-:S10]  /*08b0*/  DFMA R12, R12, 2, -R18 ;  /* 0x400000000c0c782b */ /* 0x000fd40000000812 */
[----:B------:R-:W-:-:S07]  /*08c0*/  LOP3.LUT R23, R13, 0x7ff00000, RZ, 0xc0, !PT ;  /* 0x7ff000000d177812 */ /* 0x000fce00078ec0ff */
.L_x_6:
[----:B------:R-:W-:Y:S01]  /*08d0*/  IMAD.MOV.U32 R22, RZ, RZ, R17 ;  /* 0x000000ffff167224 */ /* 0x000fe200078e0011 */
[----:B------:R-:W-:Y:S01]  /*08e0*/  @!P0 LOP3.LUT R22, R5, 0x7ff00000, RZ, 0xc0, !PT ;  /* 0x7ff0000005168812 */ /* 0x000fe200078ec0ff */
[----:B------:R-:W-:Y:S01]  /*08f0*/  VIADD R17, R23, 0xffffffff ;  /* 0xffffffff17117836 */ /* 0x000fe20000000000 */
[----:B------:R-:W-:-:S03]  /*0900*/  DMUL R18, R14, R12 ;  /* 0x0000000c0e127228 */ /* 0x000fc60000000000 */
[----:B------:R-:W-:Y:S01]  /*0910*/  VIADD R24, R22, 0xffffffff ;  /* 0xffffffff16187836 */ /* 0x000fe20000000000 */
[----:B------:R-:W-:-:S04]  /*0920*/  ISETP.GT.U32.AND P0, PT, R17, 0x7feffffe, PT ;  /* 0x7feffffe1100780c */ /* 0x000fc80003f04070 */
[----:B------:R-:W-:Y:S01]  /*0930*/  ISETP.GT.U32.OR P0, PT, R24, 0x7feffffe, P0 ;  /* 0x7feffffe1800780c */ /* 0x000fe20000704470 */
[----:B------:R-:W-:-:S08]  /*0940*/  DFMA R20, R18, -R4, R12 ;  /* 0x800000041214722b */ /* 0x000fd0000000000c */
[----:B------:R-:W-:-:S04]  /*0950*/  DFMA R14, R14, R20, R18 ;  /* 0x000000140e0e722b */ /* 0x000fc80000000012 */
[----:B------:R-:W-:Y:S07]  /*0960*/  @P0 BRA `(.L_x_7) ;  /* 0x00000000006c0947 */ /* 0x000fee0003800000 */
[----:B------:R-:W-:-:S04]  /*0970*/  LOP3.LUT R11, R9, 0x7ff00000, RZ, 0xc0, !PT ;  /* 0x7ff00000090b7812 */ /* 0x000fc800078ec0ff */
[CC--:B------:R-:W-:Y:S02]  /*0980*/  VIADDMNMX R10, R16.reuse, -R11.reuse, 0xb9600000, !PT ;  /* 0xb9600000100a7446 */ /* 0x0c0fe4000780090b */
[----:B------:R-:W-:Y:S02]  /*0990*/  ISETP.GE.U32.AND P0, PT, R16, R11, PT ;  /* 0x0000000b1000720c */ /* 0x000fe40003f06070 */
[----:B------:R-:W-:Y:S02]  /*09a0*/  VIMNMX R10, PT, PT, R10, 0x46a00000, PT ;  /* 0x46a000000a0a7848 */ /* 0x000fe40003fe0100 */
[----:B------:R-:W-:-:S05]  /*09b0*/  SEL R3, R3, 0x63400000, !P0 ;  /* 0x6340000003037807 */ /* 0x000fca0004000000 */
[----:B------:R-:W-:Y:S02]  /*09c0*/  IMAD.IADD R3, R10, 0x1, -R3 ;  /* 0x000000010a037824 */ /* 0x000fe400078e0a03 */
[----:B------:R-:W-:Y:S02]  /*09d0*/  IMAD.MOV.U32 R10, RZ, RZ, RZ ;  /* 0x000000ffff0a7224 */ /* 0x000fe400078e00ff */
[----:B------:R-:W-:-:S06]  /*09e0*/  VIADD R11, R3, 0x7fe00000 ;  /* 0x7fe00000030b7836 */ /* 0x000fcc0000000000 */
[----:B------:R-:W-:-:S10]  /*09f0*/  DMUL R16, R14, R10 ;  /* 0x0000000a0e107228 */ /* 0x000fd40000000000 */
[----:B------:R-:W-:-:S13]  /*0a00*/  FSETP.GTU.AND P0, PT, |R17|, 1.469367938527859385e-39, PT ;  /* 0x001000001100780b */ /* 0x000fda0003f0c200 */
[----:B------:R-:W-:Y:S05]  /*0a10*/  @P0 BRA `(.L_x_8) ;  /* 0x0000000000940947 */ /* 0x000fea0003800000 */
[----:B------:R-:W-:Y:S01]  /*0a20*/  DFMA R4, R14, -R4, R12 ;  /* 0x800000040e04722b */ /* 0x000fe2000000000c */
[----:B------:R-:W-:-:S09]  /*0a30*/  IMAD.MOV.U32 R10, RZ, RZ, RZ ;  /* 0x000000ffff0a7224 */ /* 0x000fd200078e00ff */
[C---:B------:R-:W-:Y:S02]  /*0a40*/  FSETP.NEU.AND P0, PT, R5.reuse, RZ, PT ;  /* 0x000000ff0500720b */ /* 0x040fe40003f0d000 */
[----:B------:R-:W-:-:S04]  /*0a50*/  LOP3.LUT R9, R5, 0x80000000, R9, 0x48, !PT ;  /* 0x8000000005097812 */ /* 0x000fc800078e4809 */
[----:B------:R-:W-:-:S07]  /*0a60*/  LOP3.LUT R11, R9, R11, RZ, 0xfc, !PT ;  /* 0x0000000b090b7212 */ /* 0x000fce00078efcff */
[----:B------:R-:W-:Y:S05]  /*0a70*/  @!P0 BRA `(.L_x_8) ;  /* 0x00000000007c8947 */ /* 0x000fea0003800000 */
[----:B------:R-:W-:Y:S01]  /*0a80*/  IMAD.MOV R5, RZ, RZ, -R3 ;  /* 0x000000ffff057224 */ /* 0x000fe200078e0a03 */
[----:B------:R-:W-:Y:S01]  /*0a90*/  DMUL.RP R10, R14, R10 ;  /* 0x0000000a0e0a7228 */ /* 0x000fe20000008000 */
[----:B------:R-:W-:Y:S01]  /*0aa0*/  IMAD.MOV.U32 R4, RZ, RZ, RZ ;  /* 0x000000ffff047224 */ /* 0x000fe200078e00ff */
[----:B------:R-:W-:-:S05]  /*0ab0*/  IADD3 R3, PT, PT, -R3, -0x43300000, RZ ;  /* 0xbcd0000003037810 */ /* 0x000fca0007ffe1ff */
[----:B------:R-:W-:-:S03]  /*0ac0*/  DFMA R4, R16, -R4, R14 ;  /* 0x800000041004722b */ /* 0x000fc6000000000e */
[----:B------:R-:W-:-:S07]  /*0ad0*/  LOP3.LUT R9, R11, R9, RZ, 0x3c, !PT ;  /* 0x000000090b097212 */ /* 0x000fce00078e3cff */
[----:B------:R-:W-:-:S04]  /*0ae0*/  FSETP.NEU.AND P0, PT, |R5|, R3, PT ;  /* 0x000000030500720b */ /* 0x000fc80003f0d200 */
[----:B------:R-:W-:Y:S02]  /*0af0*/  FSEL R16, R10, R16, !P0 ;  /* 0x000000100a107208 */ /* 0x000fe40004000000 */
[----:B------:R-:W-:Y:S01]  /*0b00*/  FSEL R17, R9, R17, !P0 ;  /* 0x0000001109117208 */ /* 0x000fe20004000000 */
[----:B------:R-:W-:Y:S06]  /*0b10*/  BRA `(.L_x_8) ;  /* 0x0000000000547947 */ /* 0x000fec0003800000 */
.L_x_7:
[----:B------:R-:W-:-:S14]  /*0b20*/  DSETP.NAN.AND P0, PT, R10, R10, PT ;  /* 0x0000000a0a00722a */ /* 0x000fdc0003f08000 */
[----:B------:R-:W-:Y:S05]  /*0b30*/  @P0 BRA `(.L_x_9) ;  /* 0x0000000000440947 */ /* 0x000fea0003800000 */
[----:B------:R-:W-:-:S14]  /*0b40*/  DSETP.NAN.AND P0, PT, R8, R8, PT ;  /* 0x000000080800722a */ /* 0x000fdc0003f08000 */
[----:B------:R-:W-:Y:S05]  /*0b50*/  @P0 BRA `(.L_x_10) ;  /* 0x0000000000300947 */ /* 0x000fea0003800000 */
[----:B------:R-:W-:Y:S01]  /*0b60*/  ISETP.NE.AND P0, PT, R23, R22, PT ;  /* 0x000000161700720c */ /* 0x000fe20003f05270 */
[----:B------:R-:W-:Y:S02]  /*0b70*/  IMAD.MOV.U32 R16, RZ, RZ, 0x0 ;  /* 0x00000000ff107424 */ /* 0x000fe400078e00ff */
[----:B------:R-:W-:-:S10]  /*0b80*/  IMAD.MOV.U32 R17, RZ, RZ, -0x80000 ;  /* 0xfff80000ff117424 */ /* 0x000fd400078e00ff */
[----:B------:R-:W-:Y:S05]  /*0b90*/  @!P0 BRA `(.L_x_8) ;  /* 0x0000000000348947 */ /* 0x000fea0003800000 */
[----:B------:R-:W-:Y:S02]  /*0ba0*/  ISETP.NE.AND P0, PT, R23, 0x7ff00000, PT ;  /* 0x7ff000001700780c */ /* 0x000fe40003f05270 */
[----:B------:R-:W-:Y:S02]  /*0bb0*/  LOP3.LUT R17, R11, 0x80000000, R9, 0x48, !PT ;  /* 0x800000000b117812 */ /* 0x000fe400078e4809 */
[----:B------:R-:W-:-:S13]  /*0bc0*/  ISETP.EQ.OR P0, PT, R22, RZ, !P0 ;  /* 0x000000ff1600720c */ /* 0x000fda0004702670 */
[----:B------:R-:W-:Y:S01]  /*0bd0*/  @P0 LOP3.LUT R3, R17, 0x7ff00000, RZ, 0xfc, !PT ;  /* 0x7ff0000011030812 */ /* 0x000fe200078efcff */
[----:B------:R-:W-:Y:S02]  /*0be0*/  @!P0 IMAD.MOV.U32 R16, RZ, RZ, RZ ;  /* 0x000000ffff108224 */ /* 0x000fe400078e00ff */
[----:B------:R-:W-:Y:S02]  /*0bf0*/  @P0 IMAD.MOV.U32 R16, RZ, RZ, RZ ;  /* 0x000000ffff100224 */ /* 0x000fe400078e00ff */
[----:B------:R-:W-:Y:S01]  /*0c00*/  @P0 IMAD.MOV.U32 R17, RZ, RZ, R3 ;  /* 0x000000ffff110224 */ /* 0x000fe200078e0003 */
[----:B------:R-:W-:Y:S06]  /*0c10*/  BRA `(.L_x_8) ;  /* 0x0000000000147947 */ /* 0x000fec0003800000 */
.L_x_10:
[----:B------:R-:W-:Y:S01]  /*0c20*/  LOP3.LUT R17, R9, 0x80000, RZ, 0xfc, !PT ;  /* 0x0008000009117812 */ /* 0x000fe200078efcff */
[----:B------:R-:W-:Y:S01]  /*0c30*/  IMAD.MOV.U32 R16, RZ, RZ, R8 ;  /* 0x000000ffff107224 */ /* 0x000fe200078e0008 */
[----:B------:R-:W-:Y:S06]  /*0c40*/  BRA `(.L_x_8) ;  /* 0x0000000000087947 */ /* 0x000fec0003800000 */
.L_x_9:
[----:B------:R-:W-:Y:S01]  /*0c50*/  LOP3.LUT R17, R11, 0x80000, RZ, 0xfc, !PT ;  /* 0x000800000b117812 */ /* 0x000fe200078efcff */
[----:B------:R-:W-:-:S07]  /*0c60*/  IMAD.MOV.U32 R16, RZ, RZ, R10 ;  /* 0x000000ffff107224 */ /* 0x000fce00078e000a */
.L_x_8:
[----:B------:R-:W-:Y:S02]  /*0c70*/  IMAD.MOV.U32 R4, RZ, RZ, R6 ;  /* 0x000000ffff047224 */ /* 0x000fe400078e0006 */
[----:B------:R-:W-:-:S04]  /*0c80*/  IMAD.MOV.U32 R5, RZ, RZ, 0x0 ;  /* 0x00000000ff057424 */ /* 0x000fc800078e00ff */
[----:B------:R-:W-:Y:S05]  /*0c90*/  RET.REL.NODEC R4 `(_Z10mandelbrotPiddddidd) ;  /* 0xfffffff004d87950 */ /* 0x000fea0003c3ffff */
.L_x_11:
[----:B------:R-:W-:-:S00]  /*0ca0*/  BRA `(.L_x_11) ;  /* 0xfffffffc00fc7947 */ /* 0x000fc0000383ffff */
[----:B------:R-:W-:-:S00]  /*0cb0*/  NOP ;  /* 0x0000000000007918 */ /* 0x000fc00000000000 */
        /* <DEDUP_REMOVED lines=12> */
.L_x_12:


//--------------------- .nv.shared.reserved.0     --------------------------
	.section	.nv.shared.reserved.0,"aw",@nobits
	.weak		__nv_reservedSMEM_offset_0_alias
	.size		__nv_reservedSMEM_offset_0_alias, 0, 64
	.other		__nv_reservedSMEM_offset_0_alias,@"STO_CUDA_RESERVED_SHARED STV_DEFAULT"
__nv_reservedSMEM_offset_0_alias:
	.zero		0
	.zero		64


//--------------------- .nv.constant0._Z10mandelbrotPiddddidd --------------------------
	.section	.nv.constant0._Z10mandelbrotPiddddidd,"a",@progbits
	.sectionflags	@""
	.align	4
.nv.constant0._Z10mandelbrotPiddddidd:
	.zero		960


//--------------------- SYMBOLS --------------------------

	.type		.nv.reservedSmem.offset0,@object
	.size		.nv.reservedSmem.offset0,0x4
